//
// Generated by NVIDIA NVVM Compiler
//
// Compiler Build ID: CL-36424714
// Cuda compilation tools, release 13.0, V13.0.88
// Based on NVVM 20.0.0
//

.version 9.0
.target sm_100
.address_size 64

	// .globl	_Z3addPiS_S_i
.extern .func  (.param .b32 func_retval0) vprintf
(
	.param .b64 vprintf_param_0,
	.param .b64 vprintf_param_1
)
;
.global .align 1 .b8 $str[5] = {37, 100, 32, 10};

.visible .entry _Z3addPiS_S_i(
	.param .u64 .ptr .align 1 _Z3addPiS_S_i_param_0,
	.param .u64 .ptr .align 1 _Z3addPiS_S_i_param_1,
	.param .u64 .ptr .align 1 _Z3addPiS_S_i_param_2,
	.param .u32 _Z3addPiS_S_i_param_3
)
{
	.reg .b32 	%r<8>;
	.reg .b64 	%rd<11>;

	ld.param.u64 	%rd1, [_Z3addPiS_S_i_param_0];
	ld.param.u64 	%rd2, [_Z3addPiS_S_i_param_1];
	ld.param.u64 	%rd3, [_Z3addPiS_S_i_param_2];
	cvta.to.global.u64 	%rd4, %rd3;
	cvta.to.global.u64 	%rd5, %rd2;
	cvta.to.global.u64 	%rd6, %rd1;
	mov.u32 	%r1, %tid.x;
	mov.u32 	%r2, %ctaid.x;
	mov.u32 	%r3, %ntid.x;
	mad.lo.s32 	%r4, %r2, %r3, %r1;
	mul.wide.s32 	%rd7, %r4, 4;
	add.s64 	%rd8, %rd6, %rd7;
	ld.global.u32 	%r5, [%rd8];
	add.s64 	%rd9, %rd5, %rd7;
	ld.global.u32 	%r6, [%rd9];
	add.s32 	%r7, %r6, %r5;
	add.s64 	%rd10, %rd4, %rd7;
	st.global.u32 	[%rd10], %r7;
	ret;

}
	// .globl	_Z5printPi
.visible .entry _Z5printPi(
	.param .u64 .ptr .align 1 _Z5printPi_param_0
)
{
	.local .align 8 .b8 	__local_depot1[8];
	.reg .b64 	%SP;
	.reg .b64 	%SPL;
	.reg .b32 	%r<4>;
	.reg .b64 	%rd<5>;

	mov.u64 	%SPL, __local_depot1;
	cvta.local.u64 	%SP, %SPL;
	add.u64 	%rd1, %SP, 0;
	add.u64 	%rd2, %SPL, 0;
	mov.u32 	%r1, %ctaid.x;
	st.local.u32 	[%rd2], %r1;
	mov.u64 	%rd3, $str;
	cvta.global.u64 	%rd4, %rd3;
	{ // callseq 0, 0
	.param .b64 param0;
	st.param.b64 	[param0], %rd4;
	.param .b64 param1;
	st.param.b64 	[param1], %rd1;
	.param .b32 retval0;
	call.uni (retval0), 
	vprintf, 
	(
	param0, 
	param1
	);
	ld.param.b32 	%r2, [retval0];
	} // callseq 0
	ret;

}


// ===== COMPILED SASS (sm_100) =====

	.target	sm_100

	.elftype	@"ET_EXEC"


//--------------------- .note.nv.tkinfo           --------------------------
	.section	.note.nv.tkinfo,"",@"SHT_NOTE"
	.sectionflags	@"SHF_NOTE_NV_TKINFO"
	.tkinfo
        /*0018*/ 	.word	0x00000002
        /*0030*/ 	.string	""
        /*0030*/ 	.string	"ptxas"
        /*0030*/ 	.string	"Cuda compilation tools, release 13.0, V13.0.88"
        /*0030*/ 	.string	"Build cuda_13.0.r13.0/compiler.36424714_0"
        /*0030*/ 	.string	"-arch sm_100 -m 64 "



//--------------------- .note.nv.cuinfo           --------------------------
	.section	.note.nv.cuinfo,"",@"SHT_NOTE"
	.sectionflags	@"SHF_NOTE_NV_CUINFO"
        /*0018*/ 	.short	0x0002
        /*001a*/ 	.short	0x0064
        /*001c*/ 	.short	0x0082
	.zero		2


//--------------------- .nv.info                  --------------------------
	.section	.nv.info,"",@"SHT_CUDA_INFO"
	.align	4


	//----- nvinfo : EIATTR_REGCOUNT
	.align		4
        /*0000*/ 	.byte	0x04, 0x2f
        /*0002*/ 	.short	(.L_2 - .L_1)
	.align		4
.L_1:
        /*0004*/ 	.word	index@(_Z3addPiS_S_i)
        /*0008*/ 	.word	0x0000000c


	//----- nvinfo : EIATTR_FRAME_SIZE
	.align		4
.L_2:
        /*000c*/ 	.byte	0x04, 0x11
        /*000e*/ 	.short	(.L_4 - .L_3)
	.align		4
.L_3:
        /*0010*/ 	.word	index@(_Z3addPiS_S_i)
        /*0014*/ 	.word	0x00000000


	//----- nvinfo : EIATTR_REGCOUNT
	.align		4
.L_4:
        /*0018*/ 	.byte	0x04, 0x2f
        /*001a*/ 	.short	(.L_6 - .L_5)
	.align		4
.L_5:
        /*001c*/ 	.word	index@(_Z5printPi)
        /*0020*/ 	.word	0x00000018


	//----- nvinfo : EIATTR_FRAME_SIZE
	.align		4
.L_6:
        /*0024*/ 	.byte	0x04, 0x11
        /*0026*/ 	.short	(.L_8 - .L_7)
	.align		4
.L_7:
        /*0028*/ 	.word	index@(_Z5printPi)
        /*002c*/ 	.word	0x00000008


	//----- nvinfo : EIATTR_MIN_STACK_SIZE
	.align		4
.L_8:
        /*0030*/ 	.byte	0x04, 0x12
        /*0032*/ 	.short	(.L_10 - .L_9)
	.align		4
.L_9:
        /*0034*/ 	.word	index@(_Z5printPi)
        /*0038*/ 	.word	0x00000008


	//----- nvinfo : EIATTR_MIN_STACK_SIZE
	.align		4
.L_10:
        /*003c*/ 	.byte	0x04, 0x12
        /*003e*/ 	.short	(.L_12 - .L_11)
	.align		4
.L_11:
        /*0040*/ 	.word	index@(_Z3addPiS_S_i)
        /*0044*/ 	.word	0x00000000
.L_12:


//--------------------- .nv.compat                --------------------------
	.section	.nv.compat,"",@"SHT_CUDA_COMPAT_INFO"
	.align	4
        /*0000*/ 	.byte	0x02, 0x09, 0x00, 0x00, 0x02, 0x02, 0x01, 0x00, 0x02, 0x05, 0x05, 0x00, 0x03, 0x07, 0x01, 0x01
        /*0010*/ 	.byte	0x02, 0x03, 0x00, 0x00, 0x02, 0x06, 0x01, 0x00, 0x04, 0x0b, 0x08, 0x00, 0x09, 0x00, 0x00, 0x00
        /*0020*/ 	.byte	0x00, 0x00, 0x00, 0x00


//--------------------- .nv.info._Z5printPi       --------------------------
	.section	.nv.info._Z5printPi,"",@"SHT_CUDA_INFO"
	.sectionflags	@""
	.align	4


	//----- nvinfo : EIATTR_CUDA_API_VERSION
	.align		4
        /*0000*/ 	.byte	0x04, 0x37
        /*0002*/ 	.short	(.L_14 - .L_13)
.L_13:
        /*0004*/ 	.word	0x00000082


	//----- nvinfo : EIATTR_KPARAM_INFO
	.align		4
.L_14:
        /*0008*/ 	.byte	0x04, 0x17
        /*000a*/ 	.short	(.L_16 - .L_15)
.L_15:
        /*000c*/ 	.word	0x00000000
        /*0010*/ 	.short	0x0000
        /*0012*/ 	.short	0x0000
        /*0014*/ 	.byte	0x00, 0xf5, 0x21, 0x00


	//----- nvinfo : EIATTR_SPARSE_MMA_MASK
	.align		4
.L_16:
        /*0018*/ 	.byte	0x03, 0x50
        /*001a*/ 	.short	0x0000


	//----- nvinfo : EIATTR_MAXREG_COUNT
	.align		4
        /*001c*/ 	.byte	0x03, 0x1b
        /*001e*/ 	.short	0x00ff


	//----- nvinfo : EIATTR_EXTERNS
	.align		4
        /*0020*/ 	.byte	0x04, 0x0f
        /*0022*/ 	.short	(.L_18 - .L_17)


	//   ....[0]....
	.align		4
.L_17:
        /*0024*/ 	.word	index@(vprintf)


	//----- nvinfo : EIATTR_MERCURY_ISA_VERSION
	.align		4
.L_18:
        /*0028*/ 	.byte	0x03, 0x5f
        /*002a*/ 	.short	0x0101


	//----- nvinfo : EIATTR_VRC_CTA_INIT_COUNT
	.align		4
        /*002c*/ 	.byte	0x02, 0x4a
	.zero		1
	.zero		1


	//----- nvinfo : EIATTR_SYSCALL_OFFSETS
	.align		4
        /*0030*/ 	.byte	0x04, 0x46
        /*0032*/ 	.short	(.L_20 - .L_19)


	//   ....[0]....
.L_19:
        /*0034*/ 	.word	0x000000e0


	//----- nvinfo : EIATTR_EXIT_INSTR_OFFSETS
	.align		4
.L_20:
        /*0038*/ 	.byte	0x04, 0x1c
        /*003a*/ 	.short	(.L_22 - .L_21)


	//   ....[0]....
.L_21:
        /*003c*/ 	.word	0x000000f0


	//----- nvinfo : EIATTR_CBANK_PARAM_SIZE
	.align		4
.L_22:
        /*0040*/ 	.byte	0x03, 0x19
        /*0042*/ 	.short	0x0008


	//----- nvinfo : EIATTR_PARAM_CBANK
	.align		4
        /*0044*/ 	.byte	0x04, 0x0a
        /*0046*/ 	.short	(.L_24 - .L_23)
	.align		4
.L_23:
        /*0048*/ 	.word	index@(.nv.constant0._Z5printPi)
        /*004c*/ 	.short	0x0380
        /*004e*/ 	.short	0x0008


	//----- nvinfo : EIATTR_SW_WAR
	.align		4
.L_24:
        /*0050*/ 	.byte	0x04, 0x36
        /*0052*/ 	.short	(.L_26 - .L_25)
.L_25:
        /*0054*/ 	.word	0x00000008
.L_26:


//--------------------- .nv.info._Z3addPiS_S_i    --------------------------
	.section	.nv.info._Z3addPiS_S_i,"",@"SHT_CUDA_INFO"
	.sectionflags	@""
	.align	4


	//----- nvinfo : EIATTR_CUDA_API_VERSION
	.align		4
        /*0000*/ 	.byte	0x04, 0x37
        /*0002*/ 	.short	(.L_28 - .L_27)
.L_27:
        /*0004*/ 	.word	0x00000082


	//----- nvinfo : EIATTR_KPARAM_INFO
	.align		4
.L_28:
        /*0008*/ 	.byte	0x04, 0x17
        /*000a*/ 	.short	(.L_30 - .L_29)
.L_29:
        /*000c*/ 	.word	0x00000000
        /*0010*/ 	.short	0x0003
        /*0012*/ 	.short	0x0018
        /*0014*/ 	.byte	0x00, 0xf0, 0x11, 0x00


	//----- nvinfo : EIATTR_KPARAM_INFO
	.align		4
.L_30:
        /*0018*/ 	.byte	0x04, 0x17
        /*001a*/ 	.short	(.L_32 - .L_31)
.L_31:
        /*001c*/ 	.word	0x00000000
        /*0020*/ 	.short	0x0002
        /*0022*/ 	.short	0x0010
        /*0024*/ 	.byte	0x00, 0xf5, 0x21, 0x00


	//----- nvinfo : EIATTR_KPARAM_INFO
	.align		4
.L_32:
        /*0028*/ 	.byte	0x04, 0x17
        /*002a*/ 	.short	(.L_34 - .L_33)
.L_33:
        /*002c*/ 	.word	0x00000000
        /*0030*/ 	.short	0x0001
        /*0032*/ 	.short	0x0008
        /*0034*/ 	.byte	0x00, 0xf5, 0x21, 0x00


	//----- nvinfo : EIATTR_KPARAM_INFO
	.align		4
.L_34:
        /*0038*/ 	.byte	0x04, 0x17
        /*003a*/ 	.short	(.L_36 - .L_35)
.L_35:
        /*003c*/ 	.word	0x00000000
        /*0040*/ 	.short	0x0000
        /*0042*/ 	.short	0x0000
        /*0044*/ 	.byte	0x00, 0xf5, 0x21, 0x00


	//----- nvinfo : EIATTR_SPARSE_MMA_MASK
	.align		4
.L_36:
        /*0048*/ 	.byte	0x03, 0x50
        /*004a*/ 	.short	0x0000


	//----- nvinfo : EIATTR_MAXREG_COUNT
	.align		4
        /*004c*/ 	.byte	0x03, 0x1b
        /*004e*/ 	.short	0x00ff


	//----- nvinfo : EIATTR_MERCURY_ISA_VERSION
	.align		4
        /*0050*/ 	.byte	0x03, 0x5f
        /*0052*/ 	.short	0x0101


	//----- nvinfo : EIATTR_VRC_CTA_INIT_COUNT
	.align		4
        /*0054*/ 	.byte	0x02, 0x4a
	.zero		1
	.zero		1


	//----- nvinfo : EIATTR_EXIT_INSTR_OFFSETS
	.align		4
        /*0058*/ 	.byte	0x04, 0x1c
        /*005a*/ 	.short	(.L_38 - .L_37)


	//   ....[0]....
.L_37:
        /*005c*/ 	.word	0x00000100


	//----- nvinfo : EIATTR_CBANK_PARAM_SIZE
	.align		4
.L_38:
        /*0060*/ 	.byte	0x03, 0x19
        /*0062*/ 	.short	0x001c


	//----- nvinfo : EIATTR_PARAM_CBANK
	.align		4
        /*0064*/ 	.byte	0x04, 0x0a
        /*0066*/ 	.short	(.L_40 - .L_39)
	.align		4
.L_39:
        /*0068*/ 	.word	index@(.nv.constant0._Z3addPiS_S_i)
        /*006c*/ 	.short	0x0380
        /*006e*/ 	.short	0x001c


	//----- nvinfo : EIATTR_SW_WAR
	.align		4
.L_40:
        /*0070*/ 	.byte	0x04, 0x36
        /*0072*/ 	.short	(.L_42 - .L_41)
.L_41:
        /*0074*/ 	.word	0x00000008
.L_42:


//--------------------- .nv.callgraph             --------------------------
	.section	.nv.callgraph,"",@"SHT_CUDA_CALLGRAPH"
	.align	4
	.sectionentsize	8
	.align		4
        /*0000*/ 	.word	0x00000000
	.align		4
        /*0004*/ 	.word	0xffffffff
	.align		4
        /*0008*/ 	.word	index@(_Z5printPi)
	.align		4
        /*000c*/ 	.word	index@(vprintf)
	.align		4
        /*0010*/ 	.word	0x00000000
	.align		4
        /*0014*/ 	.word	0xfffffffe
	.align		4
        /*0018*/ 	.word	0x00000000
	.align		4
        /*001c*/ 	.word	0xfffffffd
	.align		4
        /*0020*/ 	.word	0x00000000
	.align		4
        /*0024*/ 	.word	0xfffffffc


//--------------------- .nv.constant4             --------------------------
	.section	.nv.constant4,"a",@progbits
	.align	8
	.align		8
.nv.constant4:
        /*0000*/ 	.dword	vprintf
	.align		8
        /*0008*/ 	.dword	$str


//--------------------- .text._Z5printPi          --------------------------
	.section	.text._Z5printPi,"ax",@progbits
	.align	128
        .global         _Z5printPi
        .type           _Z5printPi,@function
        .size           _Z5printPi,(.L_x_3 - _Z5printPi)
        .other          _Z5printPi,@"STO_CUDA_ENTRY STV_DEFAULT"
_Z5printPi:
.text._Z5printPi:
[----:B------:R-:W0:Y:S01]  /*0000*/  LDC R1, c[0x0][0x37c] ;  /* 0x0000df00ff017b82 */ /* 0x000e220000000800 */
[----:B------:R-:W1:Y:S01]  /*0010*/  S2R R8, SR_CTAID.X ;  /* 0x0000000000087919 */ /* 0x000e620000002500 */
[----:B0-----:R-:W-:Y:S01]  /*0020*/  VIADD R1, R1, 0xfffffff8 ;  /* 0xfffffff801017836 */ /* 0x001fe20000000000 */
[----:B------:R-:W-:Y:S01]  /*0030*/  MOV R0, 0x0 ;  /* 0x0000000000007802 */ /* 0x000fe20000000f00 */
[----:B------:R-:W0:Y:S04]  /*0040*/  LDCU UR4, c[0x0][0x2f8] ;  /* 0x00005f00ff0477ac */ /* 0x000e280008000800 */
[----:B------:R2:W3:Y:S01]  /*0050*/  LDC.64 R2, c[0x4][R0] ;  /* 0x0100000000027b82 */ /* 0x0004e20000000a00 */
[----:B------:R-:W4:Y:S01]  /*0060*/  LDCU.64 UR6, c[0x4][0x8] ;  /* 0x01000100ff0677ac */ /* 0x000f220008000a00 */
[----:B------:R-:W5:Y:S01]  /*0070*/  LDCU UR5, c[0x0][0x2fc] ;  /* 0x00005f80ff0577ac */ /* 0x000f620008000800 */
[----:B0-----:R-:W-:Y:S01]  /*0080*/  IADD3 R6, P0, PT, R1, UR4, RZ ;  /* 0x0000000401067c10 */ /* 0x001fe2000ff1e0ff */
[----:B----4-:R-:W-:Y:S01]  /*0090*/  IMAD.U32 R4, RZ, RZ, UR6 ;  /* 0x00000006ff047e24 */ /* 0x010fe2000f8e00ff */
[----:B------:R-:W-:-:S03]  /*00a0*/  MOV R5, UR7 ;  /* 0x0000000700057c02 */ /* 0x000fc60008000f00 */
[----:B-----5:R-:W-:Y:S01]  /*00b0*/  IMAD.X R7, RZ, RZ, UR5, P0 ;  /* 0x00000005ff077e24 */ /* 0x020fe200080e06ff */
[----:B-1----:R2:W-:Y:S07]  /*00c0*/  STL [R1], R8 ;  /* 0x0000000801007387 */ /* 0x0025ee0000100800 */
[----:B------:R-:W-:-:S07]  /*00d0*/  LEPC R20, `(.L_x_0) ;  /* 0x000000001014794e */ /* 0x000fce0000000000 */
[----:B--23--:R-:W-:Y:S05]  /*00e0*/  CALL.ABS.NOINC R2 ;  /* 0x0000000002007343 */ /* 0x00cfea0003c00000 */
.L_x_0:
[----:B------:R-:W-:Y:S05]  /*00f0*/  EXIT ;  /* 0x000000000000794d */ /* 0x000fea0003800000 */
.L_x_1:
[----:B------:R-:W-:-:S00]  /*0100*/  BRA `(.L_x_1) ;  /* 0xfffffffc00fc7947 */ /* 0x000fc0000383ffff */
[----:B------:R-:W-:-:S00]  /*0110*/  NOP ;  /* 0x0000000000007918 */ /* 0x000fc00000000000 */
        /* <DEDUP_REMOVED lines=14> */
.L_x_3:


//--------------------- .text._Z3addPiS_S_i       --------------------------
	.section	.text._Z3addPiS_S_i,"ax",@progbits
	.align	128
        .global         _Z3addPiS_S_i
        .type           _Z3addPiS_S_i,@function
        .size           _Z3addPiS_S_i,(.L_x_4 - _Z3addPiS_S_i)
        .other          _Z3addPiS_S_i,@"STO_CUDA_ENTRY STV_DEFAULT"
_Z3addPiS_S_i:
.text._Z3addPiS_S_i:
[----:B------:R-:W-:Y:S01]  /*0000*/  LDC R1, c[0x0][0x37c] ;  /* 0x0000df00ff017b82 */ /* 0x000fe20000000800 */
[----:B------:R-:W0:Y:S07]  /*0010*/  S2R R9, SR_TID.X ;  /* 0x0000000000097919 */ /* 0x000e2e0000002100 */
[----:B------:R-:W0:Y:S01]  /*0020*/  S2UR UR6, SR_CTAID.X ;  /* 0x00000000000679c3 */ /* 0x000e220000002500 */
[----:B------:R-:W1:Y:S07]  /*0030*/  LDCU.64 UR4, c[0x0][0x358] ;  /* 0x00006b00ff0477ac */ /* 0x000e6e0008000a00 */
[----:B------:R-:W0:Y:S08]  /*0040*/  LDC R0, c[0x0][0x360] ;  /* 0x0000d800ff007b82 */ /* 0x000e300000000800 */
[----:B------:R-:W2:Y:S08]  /*0050*/  LDC.64 R2, c[0x0][0x380] ;  /* 0x0000e000ff027b82 */ /* 0x000eb00000000a00 */
[----:B------:R-:W3:Y:S01]  /*0060*/  LDC.64 R4, c[0x0][0x388] ;  /* 0x0000e200ff047b82 */ /* 0x000ee20000000a00 */
[----:B0-----:R-:W-:-:S07]  /*0070*/  IMAD R9, R0, UR6, R9 ;  /* 0x0000000600097c24 */ /* 0x001fce000f8e0209 */
[----:B------:R-:W0:Y:S01]  /*0080*/  LDC.64 R6, c[0x0][0x390] ;  /* 0x0000e400ff067b82 */ /* 0x000e220000000a00 */
[----:B--2---:R-:W-:-:S06]  /*0090*/  IMAD.WIDE R2, R9, 0x4, R2 ;  /* 0x0000000409027825 */ /* 0x004fcc00078e0202 */
[----:B-1----:R-:W2:Y:S01]  /*00a0*/  LDG.E R2, desc[UR4][R2.64] ;  /* 0x0000000402027981 */ /* 0x002ea2000c1e1900 */
[----:B---3--:R-:W-:-:S06]  /*00b0*/  IMAD.WIDE R4, R9, 0x4, R4 ;  /* 0x0000000409047825 */ /* 0x008fcc00078e0204 */
[----:B------:R-:W2:Y:S01]  /*00c0*/  LDG.E R5, desc[UR4][R4.64] ;  /* 0x0000000404057981 */ /* 0x000ea2000c1e1900 */
[----:B0-----:R-:W-:Y:S01]  /*00d0*/  IMAD.WIDE R6, R9, 0x4, R6 ;  /* 0x0000000409067825 */ /* 0x001fe200078e0206 */
[----:B--2---:R-:W-:-:S05]  /*00e0*/  IADD3 R9, PT, PT, R2, R5, RZ ;  /* 0x0000000502097210 */ /* 0x004fca0007ffe0ff */
[----:B------:R-:W-:Y:S01]  /*00f0*/  STG.E desc[UR4][R6.64], R9 ;  /* 0x0000000906007986 */ /* 0x000fe2000c101904 */
[----:B------:R-:W-:Y:S05]  /*0100*/  EXIT ;  /* 0x000000000000794d */ /* 0x000fea0003800000 */
.L_x_2:
        /* <DEDUP_REMOVED lines=15> */
.L_x_4:


//--------------------- .nv.global.init           --------------------------
	.section	.nv.global.init,"aw",@progbits
.nv.global.init:
	.type		$str,@object
	.size		$str,(.L_0 - $str)
$str:
        /*0000*/ 	.byte	0x25, 0x64, 0x20, 0x0a, 0x00
.L_0:


//--------------------- .nv.shared.reserved.0     --------------------------
	.section	.nv.shared.reserved.0,"aw",@nobits
	.weak		__nv_reservedSMEM_offset_0_alias
	.size		__nv_reservedSMEM_offset_0_alias, 0, 64
	.other		__nv_reservedSMEM_offset_0_alias,@"STO_CUDA_RESERVED_SHARED STV_DEFAULT"
__nv_reservedSMEM_offset_0_alias:
	.zero		0
	.zero		64


//--------------------- .nv.constant0._Z5printPi  --------------------------
	.section	.nv.constant0._Z5printPi,"a",@progbits
	.sectionflags	@""
	.align	4
.nv.constant0._Z5printPi:
	.zero		904


//--------------------- .nv.constant0._Z3addPiS_S_i --------------------------
	.section	.nv.constant0._Z3addPiS_S_i,"a",@progbits
	.sectionflags	@""
	.align	4
.nv.constant0._Z3addPiS_S_i:
	.zero		924


//--------------------- SYMBOLS --------------------------

	.type		.nv.reservedSmem.offset0,@object
	.size		.nv.reservedSmem.offset0,0x4
	.type		vprintf,@function
